	.headerflags	@"EF_CUDA_TEXMODE_UNIFIED EF_CUDA_64BIT_ADDRESS EF_CUDA_ACCELERATORS EF_CUDA_SM90 EF_CUDA_VIRTUAL_SM(EF_CUDA_SM90)"
	.elftype	@"ET_EXEC"


//--------------------- .nv.info                  --------------------------
	.section	.nv.info,"",@"SHT_CUDA_INFO"
	.align	4


	//----- nvinfo : EIATTR_REGCOUNT
	.align		4
        /*0000*/ 	.byte	0x04, 0x2f
        /*0002*/ 	.short	(.L_1 - .L_0)
	.align		4
.L_0:
        /*0004*/ 	.word	index@(triton_poi_fused_cat_10)
        /*0008*/ 	.word	0x00000022


	//----- nvinfo : EIATTR_MIN_STACK_SIZE
	.align		4
.L_1:
        /*000c*/ 	.byte	0x04, 0x12
        /*000e*/ 	.short	(.L_3 - .L_2)
	.align		4
.L_2:
        /*0010*/ 	.word	index@(triton_poi_fused_cat_10)
        /*0014*/ 	.word	0x00000000


	//----- nvinfo : EIATTR_FRAME_SIZE
	.align		4
.L_3:
        /*0018*/ 	.byte	0x04, 0x11
        /*001a*/ 	.short	(.L_5 - .L_4)
	.align		4
.L_4:
        /*001c*/ 	.word	index@(triton_poi_fused_cat_10)
        /*0020*/ 	.word	0x00000000


	//----- nvinfo : EIATTR_MIN_STACK_SIZE
	.align		4
.L_5:
        /*0024*/ 	.byte	0x04, 0x12
        /*0026*/ 	.short	(.L_7 - .L_6)
	.align		4
.L_6:
        /*0028*/ 	.word	index@(triton_poi_fused_cat_10)
        /*002c*/ 	.word	0x00000000
.L_7:


//--------------------- .nv.info.triton_poi_fused_cat_10 --------------------------
	.section	.nv.info.triton_poi_fused_cat_10,"",@"SHT_CUDA_INFO"
	.sectionflags	@""
	.align	4


	//----- nvinfo : EIATTR_CUDA_API_VERSION
	.align		4
        /*0000*/ 	.byte	0x04, 0x37
        /*0002*/ 	.short	(.L_9 - .L_8)
.L_8:
        /*0004*/ 	.word	0x0000007c


	//----- nvinfo : EIATTR_KPARAM_INFO
	.align		4
.L_9:
        /*0008*/ 	.byte	0x04, 0x17
        /*000a*/ 	.short	(.L_11 - .L_10)
.L_10:
        /*000c*/ 	.word	0x00000000
        /*0010*/ 	.short	0x0005
        /*0012*/ 	.short	0x0028
        /*0014*/ 	.byte	0x00, 0xf0, 0x11, 0x00


	//----- nvinfo : EIATTR_KPARAM_INFO
	.align		4
.L_11:
        /*0018*/ 	.byte	0x04, 0x17
        /*001a*/ 	.short	(.L_13 - .L_12)
.L_12:
        /*001c*/ 	.word	0x00000000
        /*0020*/ 	.short	0x0004
        /*0022*/ 	.short	0x0020
        /*0024*/ 	.byte	0x00, 0xf4, 0x21, 0x00


	//----- nvinfo : EIATTR_KPARAM_INFO
	.align		4
.L_13:
        /*0028*/ 	.byte	0x04, 0x17
        /*002a*/ 	.short	(.L_15 - .L_14)
.L_14:
        /*002c*/ 	.word	0x00000000
        /*0030*/ 	.short	0x0003
        /*0032*/ 	.short	0x0018
        /*0034*/ 	.byte	0x00, 0xf4, 0x21, 0x00


	//----- nvinfo : EIATTR_KPARAM_INFO
	.align		4
.L_15:
        /*0038*/ 	.byte	0x04, 0x17
        /*003a*/ 	.short	(.L_17 - .L_16)
.L_16:
        /*003c*/ 	.word	0x00000000
        /*0040*/ 	.short	0x0002
        /*0042*/ 	.short	0x0010
        /*0044*/ 	.byte	0x00, 0xf4, 0x21, 0x00


	//----- nvinfo : EIATTR_KPARAM_INFO
	.align		4
.L_17:
        /*0048*/ 	.byte	0x04, 0x17
        /*004a*/ 	.short	(.L_19 - .L_18)
.L_18:
        /*004c*/ 	.word	0x00000000
        /*0050*/ 	.short	0x0001
        /*0052*/ 	.short	0x0008
        /*0054*/ 	.byte	0x00, 0xf4, 0x21, 0x00


	//----- nvinfo : EIATTR_KPARAM_INFO
	.align		4
.L_19:
        /*0058*/ 	.byte	0x04, 0x17
        /*005a*/ 	.short	(.L_21 - .L_20)
.L_20:
        /*005c*/ 	.word	0x00000000
        /*0060*/ 	.short	0x0000
        /*0062*/ 	.short	0x0000
        /*0064*/ 	.byte	0x00, 0xf4, 0x21, 0x00


	//----- nvinfo : EIATTR_SPARSE_MMA_MASK
	.align		4
.L_21:
        /*0068*/ 	.byte	0x03, 0x50
        /*006a*/ 	.short	0x0000


	//----- nvinfo : EIATTR_MAXREG_COUNT
	.align		4
        /*006c*/ 	.byte	0x03, 0x1b
        /*006e*/ 	.short	0x00ff


	//----- nvinfo : EIATTR_EXIT_INSTR_OFFSETS
	.align		4
        /*0070*/ 	.byte	0x04, 0x1c
        /*0072*/ 	.short	(.L_23 - .L_22)


	//   ....[0]....
.L_22:
        /*0074*/ 	.word	0x00000990


	//   ....[1]....
        /*0078*/ 	.word	0x000009b0


	//----- nvinfo : EIATTR_REQNTID
	.align		4
.L_23:
        /*007c*/ 	.byte	0x04, 0x10
        /*007e*/ 	.short	(.L_25 - .L_24)
.L_24:
        /*0080*/ 	.word	0x00000080
        /*0084*/ 	.word	0x00000001
        /*0088*/ 	.word	0x00000001


	//----- nvinfo : EIATTR_CBANK_PARAM_SIZE
	.align		4
.L_25:
        /*008c*/ 	.byte	0x03, 0x19
        /*008e*/ 	.short	0x002c


	//----- nvinfo : EIATTR_PARAM_CBANK
	.align		4
        /*0090*/ 	.byte	0x04, 0x0a
        /*0092*/ 	.short	(.L_27 - .L_26)
	.align		4
.L_26:
        /*0094*/ 	.word	index@(.nv.constant0.triton_poi_fused_cat_10)
        /*0098*/ 	.short	0x0210
        /*009a*/ 	.short	0x002c


	//----- nvinfo : EIATTR_SW_WAR
	.align		4
.L_27:
        /*009c*/ 	.byte	0x04, 0x36
        /*009e*/ 	.short	(.L_29 - .L_28)
.L_28:
        /*00a0*/ 	.word	0x00000008
.L_29:


//--------------------- .nv.callgraph             --------------------------
	.section	.nv.callgraph,"",@"SHT_CUDA_CALLGRAPH"
	.align	4
	.sectionentsize	8
	.align		4
        /*0000*/ 	.word	0x00000000
	.align		4
        /*0004*/ 	.word	0xffffffff
	.align		4
        /*0008*/ 	.word	0x00000000
	.align		4
        /*000c*/ 	.word	0xfffffffe
	.align		4
        /*0010*/ 	.word	0x00000000
	.align		4
        /*0014*/ 	.word	0xfffffffd
	.align		4
        /*0018*/ 	.word	0x00000000
	.align		4
        /*001c*/ 	.word	0xfffffffc


//--------------------- .text.triton_poi_fused_cat_10 --------------------------
	.section	.text.triton_poi_fused_cat_10,"ax",@progbits
	.align	128
        .global         triton_poi_fused_cat_10
        .type           triton_poi_fused_cat_10,@function
        .size           triton_poi_fused_cat_10,(.L_x_1 - triton_poi_fused_cat_10)
        .other          triton_poi_fused_cat_10,@"STO_CUDA_ENTRY STV_DEFAULT"
triton_poi_fused_cat_10:
.text.triton_poi_fused_cat_10:
[----:B------:R-:W0:Y:S02]  /*0000*/  LDC R1, c[0x0][0x28] ;  /* 0x00000a00ff017b82 */ /* 0x000e240000000800 */
[----:B------:R-:W1:Y:S01]  /*0010*/  S2R R0, SR_TID.X ;  /* 0x0000000000007919 */ /* 0x000e620000002100 */
[----:B------:R-:W2:Y:S01]  /*0020*/  LDC.64 R28, c[0x0][0x210] ;  /* 0x00008400ff1c7b82 */ /* 0x000ea20000000a00 */
[----:B------:R-:W-:Y:S02]  /*0030*/  CS2R R16, SRZ ;  /* 0x0000000000107805 */ /* 0x000fe4000001ff00 */
[----:B------:R-:W-:Y:S01]  /*0040*/  CS2R R18, SRZ ;  /* 0x0000000000127805 */ /* 0x000fe2000001ff00 */
[----:B------:R-:W3:Y:S04]  /*0050*/  S2R R5, SR_CTAID.X ;  /* 0x0000000000057919 */ /* 0x000ee80000002500 */
[----:B------:R-:W4:Y:S01]  /*0060*/  LDC.64 R22, c[0x0][0x218] ;  /* 0x00008600ff167b82 */ /* 0x000f220000000a00 */
[----:B------:R-:W-:-:S02]  /*0070*/  CS2R R12, SRZ ;  /* 0x00000000000c7805 */ /* 0x000fc4000001ff00 */
[----:B------:R-:W-:Y:S01]  /*0080*/  CS2R R14, SRZ ;  /* 0x00000000000e7805 */ /* 0x000fe2000001ff00 */
[----:B------:R-:W-:Y:S01]  /*0090*/  ULDC.64 UR4, c[0x0][0x208] ;  /* 0x0000820000047ab9 */ /* 0x000fe20000000a00 */
[----:B------:R-:W-:Y:S02]  /*00a0*/  CS2R R6, SRZ ;  /* 0x0000000000067805 */ /* 0x000fe4000001ff00 */
[----:B------:R-:W-:Y:S02]  /*00b0*/  CS2R R8, SRZ ;  /* 0x0000000000087805 */ /* 0x000fe4000001ff00 */
[----:B------:R-:W-:Y:S01]  /*00c0*/  CS2R R10, SRZ ;  /* 0x00000000000a7805 */ /* 0x000fe2000001ff00 */
[----:B------:R-:W-:Y:S01]  /*00d0*/  ULDC.64 UR6, c[0x0][0x220] ;  /* 0x0000880000067ab9 */ /* 0x000fe20000000a00 */
[----:B------:R-:W5:Y:S01]  /*00e0*/  LDC.64 R30, c[0x0][0x228] ;  /* 0x00008a00ff1e7b82 */ /* 0x000f620000000a00 */
[----:B-1----:R-:W-:-:S05]  /*00f0*/  IMAD.SHL.U32 R0, R0, 0x4, RZ ;  /* 0x0000000400007824 */ /* 0x002fca00078e00ff */
[----:B------:R-:W-:-:S05]  /*0100*/  LOP3.LUT R0, R0, 0x1fc, RZ, 0xc0, !PT ;  /* 0x000001fc00007812 */ /* 0x000fca00078ec0ff */
[----:B---3--:R-:W-:Y:S01]  /*0110*/  IMAD R0, R5, 0x400, R0 ;  /* 0x0000040005007824 */ /* 0x008fe200078e0200 */
[----:B------:R-:W-:-:S03]  /*0120*/  SHF.R.S32.HI R5, RZ, 0x15, R5 ;  /* 0x00000015ff057819 */ /* 0x000fc60000011405 */
[----:B------:R-:W-:Y:S01]  /*0130*/  VIADD R20, R0, 0x200 ;  /* 0x0000020000147836 */ /* 0x000fe20000000000 */
[----:B------:R-:W-:Y:S02]  /*0140*/  SHF.R.S32.HI R3, RZ, 0x1f, R0 ;  /* 0x0000001fff037819 */ /* 0x000fe40000011400 */
[----:B------:R-:W-:Y:S02]  /*0150*/  SGXT R5, R5, 0x1 ;  /* 0x000000010505781a */ /* 0x000fe40000000200 */
[----:B------:R-:W-:Y:S02]  /*0160*/  LEA.HI R3, R3, R0, RZ, 0x7 ;  /* 0x0000000003037211 */ /* 0x000fe400078f38ff */
[----:B------:R-:W-:Y:S02]  /*0170*/  LEA.HI R5, R5, R20, RZ, 0x7 ;  /* 0x0000001405057211 */ /* 0x000fe400078f38ff */
[----:B------:R-:W-:Y:S02]  /*0180*/  LOP3.LUT R21, R3, 0xffffff80, RZ, 0xc0, !PT ;  /* 0xffffff8003157812 */ /* 0x000fe400078ec0ff */
[----:B------:R-:W-:-:S02]  /*0190*/  SHF.R.S32.HI R26, RZ, 0x7, R3 ;  /* 0x00000007ff1a7819 */ /* 0x000fc40000011403 */
[----:B------:R-:W-:Y:S01]  /*01a0*/  SHF.R.S32.HI R5, RZ, 0x7, R5 ;  /* 0x00000007ff057819 */ /* 0x000fe20000011405 */
[----:B------:R-:W-:Y:S02]  /*01b0*/  IMAD.IADD R21, R0, 0x1, -R21 ;  /* 0x0000000100157824 */ /* 0x000fe400078e0a15 */
[----:B------:R-:W-:Y:S02]  /*01c0*/  IMAD.SHL.U32 R26, R26, 0x40, RZ ;  /* 0x000000401a1a7824 */ /* 0x000fe400078e00ff */
[----:B------:R-:W-:Y:S01]  /*01d0*/  IMAD.SHL.U32 R24, R5, 0x40, RZ ;  /* 0x0000004005187824 */ /* 0x000fe200078e00ff */
[C---:B------:R-:W-:Y:S01]  /*01e0*/  ISETP.GE.AND P2, PT, R21.reuse, 0x40, PT ;  /* 0x000000401500780c */ /* 0x040fe20003f46270 */
[C---:B------:R-:W-:Y:S02]  /*01f0*/  IMAD.IADD R3, R21.reuse, 0x1, R26 ;  /* 0x0000000115037824 */ /* 0x040fe400078e021a */
[----:B------:R-:W-:Y:S01]  /*0200*/  IMAD.IADD R5, R21, 0x1, R24 ;  /* 0x0000000115057824 */ /* 0x000fe200078e0218 */
[----:B------:R-:W-:Y:S01]  /*0210*/  ISETP.LT.AND P0, PT, R0, 0x18800, !P2 ;  /* 0x000188000000780c */ /* 0x000fe20005701270 */
[----:B--2---:R-:W-:Y:S01]  /*0220*/  IMAD.WIDE R2, R3, 0x4, R28 ;  /* 0x0000000403027825 */ /* 0x004fe200078e021c */
[----:B------:R-:W-:-:S03]  /*0230*/  ISETP.LT.AND P3, PT, R20, 0x18800, !P2 ;  /* 0x000188001400780c */ /* 0x000fc60005761270 */
[----:B----4-:R-:W-:-:S04]  /*0240*/  IMAD.WIDE R22, R21, 0x4, R22 ;  /* 0x0000000415167825 */ /* 0x010fc800078e0216 */
[----:B------:R-:W-:Y:S01]  /*0250*/  IMAD.WIDE R28, R5, 0x4, R28 ;  /* 0x00000004051c7825 */ /* 0x000fe200078e021c */
[----:B------:R-:W-:-:S03]  /*0260*/  CS2R R4, SRZ ;  /* 0x0000000000047805 */ /* 0x000fc6000001ff00 */
[----:B------:R1:W2:Y:S04]  /*0270*/  @P0 LDG.E.EL.128 R16, desc[UR4][R2.64] ;  /* 0x0000000402100981 */ /* 0x0002a8000c2e1d00 */
[----:B------:R-:W3:Y:S04]  /*0280*/  @P0 LDG.E.EL.128 R12, desc[UR4][R22.64] ;  /* 0x00000004160c0981 */ /* 0x000ee8000c2e1d00 */
[----:B------:R4:W3:Y:S04]  /*0290*/  @P3 LDG.E.EL.128 R4, desc[UR4][R28.64] ;  /* 0x000000041c043981 */ /* 0x0008e8000c2e1d00 */
[----:B------:R2:W3:Y:S01]  /*02a0*/  @P3 LDG.E.EL.128 R8, desc[UR4][R22.64] ;  /* 0x0000000416083981 */ /* 0x0004e2000c2e1d00 */
[----:B-1----:R-:W-:Y:S01]  /*02b0*/  SHF.R.S32.HI R3, RZ, 0x1f, R21 ;  /* 0x0000001fff037819 */ /* 0x002fe20000011415 */
[----:B-----5:R-:W-:Y:S01]  /*02c0*/  IMAD.WIDE R30, R21, 0x4, R30 ;  /* 0x00000004151e7825 */ /* 0x020fe200078e021e */
[----:B------:R-:W-:-:S02]  /*02d0*/  IADD3 R25, P1, R21, R26, RZ ;  /* 0x0000001a15197210 */ /* 0x000fc40007f3e0ff */
[----:B------:R-:W-:Y:S02]  /*02e0*/  IADD3 R2, P4, R21, R24, RZ ;  /* 0x0000001815027210 */ /* 0x000fe40007f9e0ff */
[-C--:B------:R-:W-:Y:S02]  /*02f0*/  LEA.HI.X.SX32 R26, R26, R3.reuse, 0x1, P1 ;  /* 0x000000031a1a7211 */ /* 0x080fe400008f0eff */
[C---:B----4-:R-:W-:Y:S02]  /*0300*/  LEA R28, P1, R25.reuse, UR6, 0x2 ;  /* 0x00000006191c7c11 */ /* 0x050fe4000f8210ff */
[----:B------:R-:W-:Y:S02]  /*0310*/  LEA.HI.X.SX32 R3, R24, R3, 0x1, P4 ;  /* 0x0000000318037211 */ /* 0x000fe400020f0eff */
[----:B------:R-:W-:Y:S02]  /*0320*/  LEA.HI.X R29, R25, UR7, R26, 0x2, P1 ;  /* 0x00000007191d7c11 */ /* 0x000fe400088f141a */
[----:B--2---:R-:W-:-:S02]  /*0330*/  SEL R22, R18, RZ, P0 ;  /* 0x000000ff12167207 */ /* 0x004fc40000000000 */
[----:B------:R-:W-:Y:S02]  /*0340*/  SEL R23, R19, RZ, P0 ;  /* 0x000000ff13177207 */ /* 0x000fe40000000000 */
[----:B------:R-:W-:Y:S02]  /*0350*/  SEL R16, R16, RZ, P0 ;  /* 0x000000ff10107207 */ /* 0x000fe40000000000 */
[----:B------:R-:W-:Y:S02]  /*0360*/  SEL R17, R17, RZ, P0 ;  /* 0x000000ff11117207 */ /* 0x000fe40000000000 */
[----:B---3--:R-:W-:Y:S02]  /*0370*/  SEL R19, R12, RZ, P0 ;  /* 0x000000ff0c137207 */ /* 0x008fe40000000000 */
[----:B------:R-:W-:Y:S02]  /*0380*/  SEL R18, R13, RZ, P0 ;  /* 0x000000ff0d127207 */ /* 0x000fe40000000000 */
[----:B------:R-:W-:Y:S01]  /*0390*/  SEL R14, R14, RZ, P0 ;  /* 0x000000ff0e0e7207 */ /* 0x000fe20000000000 */
[----:B------:R-:W-:Y:S01]  /*03a0*/  FADD R12, R16, R19 ;  /* 0x00000013100c7221 */ /* 0x000fe20000000000 */
[----:B------:R-:W-:Y:S01]  /*03b0*/  SEL R27, R15, RZ, P0 ;  /* 0x000000ff0f1b7207 */ /* 0x000fe20000000000 */
[----:B------:R-:W-:Y:S01]  /*03c0*/  FADD R13, R17, R18 ;  /* 0x00000012110d7221 */ /* 0x000fe20000000000 */
[----:B------:R-:W-:-:S02]  /*03d0*/  ISETP.GT.AND P0, PT, R21, 0x3f, PT ;  /* 0x0000003f1500780c */ /* 0x000fc40003f04270 */
[----:B------:R-:W-:Y:S02]  /*03e0*/  FSETP.GEU.AND P4, PT, R16, -R19, PT ;  /* 0x800000131000720b */ /* 0x000fe40003f8e000 */
[----:B------:R-:W-:Y:S02]  /*03f0*/  FSETP.GEU.AND P1, PT, R17, -R18, PT ;  /* 0x800000121100720b */ /* 0x000fe40003f2e000 */
[----:B------:R-:W-:Y:S02]  /*0400*/  SEL R15, R4, RZ, P3 ;  /* 0x000000ff040f7207 */ /* 0x000fe40001800000 */
[----:B------:R-:W-:Y:S02]  /*0410*/  SEL R16, R5, RZ, P3 ;  /* 0x000000ff05107207 */ /* 0x000fe40001800000 */
[----:B------:R-:W-:Y:S02]  /*0420*/  CS2R R4, SRZ ;  /* 0x0000000000047805 */ /* 0x000fe4000001ff00 */
[----:B------:R-:W-:-:S02]  /*0430*/  SEL R17, R6, RZ, P3 ;  /* 0x000000ff06117207 */ /* 0x000fc40001800000 */
[----:B------:R-:W-:Y:S02]  /*0440*/  SEL R18, R7, RZ, P3 ;  /* 0x000000ff07127207 */ /* 0x000fe40001800000 */
[----:B------:R-:W-:Y:S02]  /*0450*/  CS2R R6, SRZ ;  /* 0x0000000000067805 */ /* 0x000fe4000001ff00 */
[----:B------:R-:W-:Y:S02]  /*0460*/  SEL R26, R8, RZ, P3 ;  /* 0x000000ff081a7207 */ /* 0x000fe40001800000 */
[----:B------:R-:W-:Y:S02]  /*0470*/  SEL R19, R9, RZ, P3 ;  /* 0x000000ff09137207 */ /* 0x000fe40001800000 */
[----:B------:R-:W-:Y:S02]  /*0480*/  SEL R24, R10, RZ, P3 ;  /* 0x000000ff0a187207 */ /* 0x000fe40001800000 */
[----:B------:R-:W-:-:S02]  /*0490*/  SEL R25, R11, RZ, P3 ;  /* 0x000000ff0b197207 */ /* 0x000fc40001800000 */
[----:B------:R-:W-:Y:S02]  /*04a0*/  ISETP.LT.AND P3, PT, R0, 0x18800, P0 ;  /* 0x000188000000780c */ /* 0x000fe40000761270 */
[----:B------:R-:W-:Y:S02]  /*04b0*/  CS2R R8, SRZ ;  /* 0x0000000000087805 */ /* 0x000fe4000001ff00 */
[----:B------:R-:W-:Y:S02]  /*04c0*/  CS2R R10, SRZ ;  /* 0x00000000000a7805 */ /* 0x000fe4000001ff00 */
[C---:B------:R-:W-:Y:S01]  /*04d0*/  FSETP.GEU.AND P5, PT, R22.reuse, -R14, PT ;  /* 0x8000000e1600720b */ /* 0x040fe20003fae000 */
[----:B------:R-:W-:Y:S01]  /*04e0*/  FADD R14, R22, R14 ;  /* 0x0000000e160e7221 */ /* 0x000fe20000000000 */
[----:B------:R-:W-:Y:S02]  /*04f0*/  FSEL R12, R12, RZ, P4 ;  /* 0x000000ff0c0c7208 */ /* 0x000fe40002000000 */
[C---:B------:R-:W-:Y:S01]  /*0500*/  FSETP.GEU.AND P4, PT, R23.reuse, -R27, PT ;  /* 0x8000001b1700720b */ /* 0x040fe20003f8e000 */
[----:B------:R-:W-:-:S02]  /*0510*/  FADD R23, R23, R27 ;  /* 0x0000001b17177221 */ /* 0x000fc40000000000 */
[----:B------:R1:W2:Y:S04]  /*0520*/  @P3 LDG.E.EL.128 R4, desc[UR4][R28.64+-0x100] ;  /* 0xffff00041c043981 */ /* 0x0002a8000c2e1d00 */
[----:B------:R-:W3:Y:S01]  /*0530*/  @P3 LDG.E.EL.128 R8, desc[UR4][R30.64+-0x100] ;  /* 0xffff00041e083981 */ /* 0x000ee2000c2e1d00 */
[----:B------:R-:W-:Y:S02]  /*0540*/  FSEL R14, R14, RZ, P5 ;  /* 0x000000ff0e0e7208 */ /* 0x000fe40002800000 */
[C---:B------:R-:W-:Y:S01]  /*0550*/  FSETP.GEU.AND P5, PT, R15.reuse, -R26, PT ;  /* 0x8000001a0f00720b */ /* 0x040fe20003fae000 */
[----:B------:R-:W-:Y:S01]  /*0560*/  FADD R26, R15, R26 ;  /* 0x0000001a0f1a7221 */ /* 0x000fe20000000000 */
[----:B------:R-:W-:Y:S02]  /*0570*/  FSEL R15, R23, RZ, P4 ;  /* 0x000000ff170f7208 */ /* 0x000fe40002000000 */
[----:B------:R-:W-:-:S02]  /*0580*/  CS2R R22, SRZ ;  /* 0x0000000000167805 */ /* 0x000fc4000001ff00 */
[----:B-1----:R-:W-:Y:S02]  /*0590*/  LEA R28, P6, R2, UR6, 0x2 ;  /* 0x00000006021c7c11 */ /* 0x002fe4000f8c10ff */
[----:B------:R-:W-:Y:S02]  /*05a0*/  ISETP.LT.AND P0, PT, R20, 0x18800, P0 ;  /* 0x000188001400780c */ /* 0x000fe40000701270 */
[----:B------:R-:W-:Y:S02]  /*05b0*/  LEA.HI.X R29, R2, UR7, R3, 0x2, P6 ;  /* 0x00000007021d7c11 */ /* 0x000fe4000b0f1403 */
[----:B------:R-:W-:Y:S02]  /*05c0*/  FSEL R13, R13, RZ, P1 ;  /* 0x000000ff0d0d7208 */ /* 0x000fe40000800000 */
[----:B------:R-:W-:Y:S02]  /*05d0*/  ISETP.GE.AND P1, PT, R20, 0x18800, PT ;  /* 0x000188001400780c */ /* 0x000fe40003f26270 */
[----:B------:R-:W-:-:S06]  /*05e0*/  CS2R R20, SRZ ;  /* 0x0000000000147805 */ /* 0x000fcc000001ff00 */
[----:B------:R-:W4:Y:S01]  /*05f0*/  @P0 LDG.E.EL.128 R20, desc[UR4][R28.64+-0x100] ;  /* 0xffff00041c140981 */ /* 0x000f22000c2e1d00 */
[----:B--2---:R-:W-:Y:S02]  /*0600*/  SEL R5, R5, RZ, P3 ;  /* 0x000000ff05057207 */ /* 0x004fe40001800000 */
[----:B------:R-:W-:Y:S02]  /*0610*/  SEL R4, R4, RZ, P3 ;  /* 0x000000ff04047207 */ /* 0x000fe40001800000 */
[----:B---3--:R-:W-:Y:S02]  /*0620*/  SEL R2, R9, RZ, P3 ;  /* 0x000000ff09027207 */ /* 0x008fe40001800000 */
[----:B------:R-:W-:Y:S02]  /*0630*/  SEL R3, R8, RZ, P3 ;  /* 0x000000ff08037207 */ /* 0x000fe40001800000 */
[C---:B------:R-:W-:Y:S01]  /*0640*/  FSETP.GEU.AND P4, PT, R5.reuse, -R2, PT ;  /* 0x800000020500720b */ /* 0x040fe20003f8e000 */
[----:B------:R-:W-:Y:S01]  /*0650*/  FADD R2, R5, R2 ;  /* 0x0000000205027221 */ /* 0x000fe20000000000 */
[----:B------:R-:W-:-:S02]  /*0660*/  SEL R5, R10, RZ, P3 ;  /* 0x000000ff0a057207 */ /* 0x000fc40001800000 */
[----:B------:R-:W-:Y:S02]  /*0670*/  SEL R6, R6, RZ, P3 ;  /* 0x000000ff06067207 */ /* 0x000fe40001800000 */
[C---:B------:R-:W-:Y:S01]  /*0680*/  FSETP.GEU.AND P6, PT, R4.reuse, -R3, PT ;  /* 0x800000030400720b */ /* 0x040fe20003fce000 */
[----:B------:R-:W-:Y:S01]  /*0690*/  FADD R3, R4, R3 ;  /* 0x0000000304037221 */ /* 0x000fe20000000000 */
[----:B------:R-:W-:Y:S01]  /*06a0*/  SEL R9, R7, RZ, P3 ;  /* 0x000000ff07097207 */ /* 0x000fe20001800000 */
[C---:B------:R-:W-:Y:S01]  /*06b0*/  FADD R8, R6.reuse, R5 ;  /* 0x0000000506087221 */ /* 0x040fe20000000000 */
[----:B------:R-:W-:Y:S02]  /*06c0*/  SEL R10, R11, RZ, P3 ;  /* 0x000000ff0b0a7207 */ /* 0x000fe40001800000 */
[----:B------:R-:W-:Y:S02]  /*06d0*/  FSETP.GEU.AND P3, PT, R6, -R5, PT ;  /* 0x800000050600720b */ /* 0x000fe40003f6e000 */
[----:B------:R-:W-:-:S02]  /*06e0*/  CS2R R4, SRZ ;  /* 0x0000000000047805 */ /* 0x000fc4000001ff00 */
[----:B------:R-:W-:-:S06]  /*06f0*/  CS2R R6, SRZ ;  /* 0x0000000000067805 */ /* 0x000fcc000001ff00 */
[----:B------:R-:W2:Y:S01]  /*0700*/  @P0 LDG.E.EL.128 R4, desc[UR4][R30.64+-0x100] ;  /* 0xffff00041e040981 */ /* 0x000ea2000c2e1d00 */
[----:B------:R-:W-:Y:S02]  /*0710*/  @P2 FSEL R12, R3, RZ, P6 ;  /* 0x000000ff030c2208 */ /* 0x000fe40003000000 */
[----:B------:R-:W-:Y:S02]  /*0720*/  @P2 FSEL R13, R2, RZ, P4 ;  /* 0x000000ff020d2208 */ /* 0x000fe40002000000 */
[----:B------:R-:W1:Y:S01]  /*0730*/  LDC.64 R2, c[0x0][0x230] ;  /* 0x00008c00ff027b82 */ /* 0x000e620000000a00 */
[C---:B------:R-:W-:Y:S01]  /*0740*/  FSETP.GEU.AND P6, PT, R9.reuse, -R10, PT ;  /* 0x8000000a0900720b */ /* 0x040fe20003fce000 */
[----:B------:R-:W-:Y:S01]  /*0750*/  FADD R9, R9, R10 ;  /* 0x0000000a09097221 */ /* 0x000fe20000000000 */
[C---:B------:R-:W-:Y:S01]  /*0760*/  FSETP.GEU.AND P4, PT, R16.reuse, -R19, PT ;  /* 0x800000131000720b */ /* 0x040fe20003f8e000 */
[----:B------:R-:W-:Y:S01]  /*0770*/  FADD R16, R16, R19 ;  /* 0x0000001310107221 */ /* 0x000fe20000000000 */
[----:B------:R-:W-:-:S02]  /*0780*/  @P2 FSEL R14, R8, RZ, P3 ;  /* 0x000000ff080e2208 */ /* 0x000fc40001800000 */
[----:B------:R-:W-:Y:S02]  /*0790*/  @P2 FSEL R15, R9, RZ, P6 ;  /* 0x000000ff090f2208 */ /* 0x000fe40003000000 */
[----:B----4-:R-:W-:Y:S02]  /*07a0*/  SEL R19, R20, RZ, P0 ;  /* 0x000000ff14137207 */ /* 0x010fe40000000000 */
[----:B------:R-:W-:Y:S02]  /*07b0*/  SEL R20, R21, RZ, P0 ;  /* 0x000000ff15147207 */ /* 0x000fe40000000000 */
[----:B------:R-:W-:Y:S02]  /*07c0*/  SEL R22, R22, RZ, P0 ;  /* 0x000000ff16167207 */ /* 0x000fe40000000000 */
[----:B------:R-:W-:Y:S02]  /*07d0*/  SEL R23, R23, RZ, P0 ;  /* 0x000000ff17177207 */ /* 0x000fe40000000000 */
[C---:B------:R-:W-:Y:S01]  /*07e0*/  FSETP.GEU.AND P3, PT, R17.reuse, -R24, PT ;  /* 0x800000181100720b */ /* 0x040fe20003f6e000 */
[----:B------:R-:W-:Y:S01]  /*07f0*/  FADD R17, R17, R24 ;  /* 0x0000001811117221 */ /* 0x000fe20000000000 */
[C---:B------:R-:W-:Y:S01]  /*0800*/  FSETP.GEU.AND P6, PT, R18.reuse, -R25, PT ;  /* 0x800000191200720b */ /* 0x040fe20003fce000 */
[----:B------:R-:W-:Y:S01]  /*0810*/  FADD R18, R18, R25 ;  /* 0x0000001912127221 */ /* 0x000fe20000000000 */
[----:B-1----:R-:W-:Y:S01]  /*0820*/  IMAD.WIDE R2, R0, 0x4, R2 ;  /* 0x0000000400027825 */ /* 0x002fe200078e0202 */
[----:B--2---:R-:W-:-:S02]  /*0830*/  SEL R8, R4, RZ, P0 ;  /* 0x000000ff04087207 */ /* 0x004fc40000000000 */
[----:B------:R-:W-:Y:S02]  /*0840*/  SEL R9, R5, RZ, P0 ;  /* 0x000000ff05097207 */ /* 0x000fe40000000000 */
[----:B------:R-:W-:Y:S02]  /*0850*/  SEL R11, R6, RZ, P0 ;  /* 0x000000ff060b7207 */ /* 0x000fe40000000000 */
[----:B------:R-:W-:Y:S02]  /*0860*/  SEL R10, R7, RZ, P0 ;  /* 0x000000ff070a7207 */ /* 0x000fe40000000000 */
[----:B------:R-:W-:Y:S02]  /*0870*/  ISETP.GE.AND P0, PT, R0, 0x18800, PT ;  /* 0x000188000000780c */ /* 0x000fe40003f06270 */
[----:B------:R-:W-:Y:S02]  /*0880*/  FSEL R4, R26, RZ, P5 ;  /* 0x000000ff1a047208 */ /* 0x000fe40002800000 */
[----:B------:R-:W-:-:S02]  /*0890*/  FSEL R5, R16, RZ, P4 ;  /* 0x000000ff10057208 */ /* 0x000fc40002000000 */
[----:B------:R-:W-:Y:S02]  /*08a0*/  FSEL R6, R17, RZ, P3 ;  /* 0x000000ff11067208 */ /* 0x000fe40001800000 */
[----:B------:R-:W-:Y:S02]  /*08b0*/  FSEL R7, R18, RZ, P6 ;  /* 0x000000ff12077208 */ /* 0x000fe40003000000 */
[C---:B------:R-:W-:Y:S01]  /*08c0*/  FSETP.GEU.AND P4, PT, R19.reuse, -R8, PT ;  /* 0x800000081300720b */ /* 0x040fe20003f8e000 */
[----:B------:R-:W-:Y:S01]  /*08d0*/  FADD R8, R19, R8 ;  /* 0x0000000813087221 */ /* 0x000fe20000000000 */
[C---:B------:R-:W-:Y:S01]  /*08e0*/  FSETP.GEU.AND P3, PT, R20.reuse, -R9, PT ;  /* 0x800000091400720b */ /* 0x040fe20003f6e000 */
[----:B------:R-:W-:Y:S01]  /*08f0*/  FADD R9, R20, R9 ;  /* 0x0000000914097221 */ /* 0x000fe20000000000 */
[C---:B------:R-:W-:Y:S01]  /*0900*/  FSETP.GEU.AND P6, PT, R22.reuse, -R11, PT ;  /* 0x8000000b1600720b */ /* 0x040fe20003fce000 */
[----:B------:R-:W-:Y:S01]  /*0910*/  FADD R11, R22, R11 ;  /* 0x0000000b160b7221 */ /* 0x000fe20000000000 */
[C---:B------:R-:W-:Y:S01]  /*0920*/  FSETP.GEU.AND P5, PT, R23.reuse, -R10, PT ;  /* 0x8000000a1700720b */ /* 0x040fe20003fae000 */
[----:B------:R-:W-:Y:S01]  /*0930*/  FADD R10, R23, R10 ;  /* 0x0000000a170a7221 */ /* 0x000fe20000000000 */
[----:B------:R1:W-:Y:S01]  /*0940*/  @!P0 STG.E.128 desc[UR4][R2.64], R12 ;  /* 0x0000000c02008986 */ /* 0x0003e2000c101d04 */
[----:B------:R-:W-:-:S02]  /*0950*/  @P2 FSEL R4, R8, RZ, P4 ;  /* 0x000000ff08042208 */ /* 0x000fc40002000000 */
[----:B------:R-:W-:Y:S02]  /*0960*/  @P2 FSEL R5, R9, RZ, P3 ;  /* 0x000000ff09052208 */ /* 0x000fe40001800000 */
[----:B------:R-:W-:Y:S02]  /*0970*/  @P2 FSEL R6, R11, RZ, P6 ;  /* 0x000000ff0b062208 */ /* 0x000fe40003000000 */
[----:B------:R-:W-:Y:S01]  /*0980*/  @P2 FSEL R7, R10, RZ, P5 ;  /* 0x000000ff0a072208 */ /* 0x000fe20002800000 */
[----:B------:R-:W-:Y:S06]  /*0990*/  @P1 EXIT ;  /* 0x000000000000194d */ /* 0x000fec0003800000 */
[----:B------:R-:W-:Y:S01]  /*09a0*/  STG.E.128 desc[UR4][R2.64+0x800], R4 ;  /* 0x0008000402007986 */ /* 0x000fe2000c101d04 */
[----:B------:R-:W-:Y:S05]  /*09b0*/  EXIT ;  /* 0x000000000000794d */ /* 0x000fea0003800000 */
.L_x_0:
[----:B------:R-:W-:-:S00]  /*09c0*/  BRA `(.L_x_0) ;  /* 0xfffffffc00fc7947 */ /* 0x000fc0000383ffff */
[----:B------:R-:W-:-:S00]  /*09d0*/  NOP ;  /* 0x0000000000007918 */ /* 0x000fc00000000000 */
        /* <DEDUP_REMOVED lines=10> */
.L_x_1:


//--------------------- .nv.constant0.triton_poi_fused_cat_10 --------------------------
	.section	.nv.constant0.triton_poi_fused_cat_10,"a",@progbits
	.sectionflags	@""
	.align	4
.nv.constant0.triton_poi_fused_cat_10:
	.zero		572
